//
// Generated by NVIDIA NVVM Compiler
//
// Compiler Build ID: CL-36424714
// Cuda compilation tools, release 13.0, V13.0.88
// Based on NVVM 20.0.0
//

.version 9.0
.target sm_100
.address_size 64

	// .globl	_Z22needleman_wunsch_blockPcS_iiPi
.extern .shared .align 16 .b8 smem[];

.visible .entry _Z22needleman_wunsch_blockPcS_iiPi(
	.param .u64 .ptr .align 1 _Z22needleman_wunsch_blockPcS_iiPi_param_0,
	.param .u64 .ptr .align 1 _Z22needleman_wunsch_blockPcS_iiPi_param_1,
	.param .u32 _Z22needleman_wunsch_blockPcS_iiPi_param_2,
	.param .u32 _Z22needleman_wunsch_blockPcS_iiPi_param_3,
	.param .u64 .ptr .align 1 _Z22needleman_wunsch_blockPcS_iiPi_param_4
)
{
	.reg .pred 	%p<38>;
	.reg .b16 	%rs<13>;
	.reg .b32 	%r<94>;
	.reg .b64 	%rd<35>;

	ld.param.u64 	%rd4, [_Z22needleman_wunsch_blockPcS_iiPi_param_0];
	ld.param.u64 	%rd5, [_Z22needleman_wunsch_blockPcS_iiPi_param_1];
	ld.param.u32 	%r22, [_Z22needleman_wunsch_blockPcS_iiPi_param_2];
	ld.param.u32 	%r23, [_Z22needleman_wunsch_blockPcS_iiPi_param_3];
	ld.param.u64 	%rd6, [_Z22needleman_wunsch_blockPcS_iiPi_param_4];
	cvta.to.global.u64 	%rd1, %rd6;
	mov.u32 	%r1, %tid.x;
	setp.ge.s32 	%p1, %r1, %r22;
	mov.u32 	%r24, smem;
	add.s32 	%r2, %r24, %r1;
	@%p1 bra 	$L__BB0_2;
	cvta.to.global.u64 	%rd7, %rd4;
	cvt.u64.u32 	%rd8, %r1;
	add.s64 	%rd9, %rd7, %rd8;
	ld.global.u8 	%rs1, [%rd9];
	st.shared.u8 	[%r2], %rs1;
$L__BB0_2:
	add.s32 	%r3, %r24, %r22;
	setp.ge.s32 	%p2, %r1, %r23;
	@%p2 bra 	$L__BB0_4;
	cvt.u64.u32 	%rd10, %r1;
	cvta.to.global.u64 	%rd11, %rd5;
	add.s64 	%rd12, %rd11, %rd10;
	ld.global.u8 	%rs2, [%rd12];
	add.s32 	%r26, %r3, %r1;
	st.shared.u8 	[%r26], %rs2;
$L__BB0_4:
	bar.sync 	0;
	add.s32 	%r27, %r22, %r23;
	add.s32 	%r4, %r27, -1;
	setp.lt.s32 	%p3, %r4, 1;
	@%p3 bra 	$L__BB0_21;
	add.s32 	%r5, %r1, 1;
	mad.lo.s32 	%r7, %r1, %r23, %r1;
	add.s32 	%r29, %r23, %r7;
	add.s32 	%r6, %r29, 1;
	add.s32 	%r31, %r27, -2;
	and.b32  	%r8, %r4, 3;
	setp.lt.u32 	%p4, %r31, 3;
	mov.b32 	%r92, 0;
	@%p4 bra 	$L__BB0_16;
	and.b32  	%r92, %r4, 2147483644;
	mov.b32 	%r90, 0;
	cvt.u64.u32 	%rd13, %r1;
	cvt.s64.s32 	%rd16, %r7;
	cvt.s64.s32 	%rd20, %r6;
$L__BB0_7:
	setp.ge.s32 	%p5, %r1, %r22;
	sub.s32 	%r11, %r90, %r5;
	add.s32 	%r12, %r11, 2;
	setp.lt.s32 	%p6, %r11, -1;
	or.pred  	%p7, %p5, %p6;
	setp.gt.s32 	%p8, %r12, %r23;
	cvt.s64.s32 	%rd14, %r90;
	sub.s64 	%rd15, %rd14, %rd13;
	add.s64 	%rd17, %rd15, %rd16;
	shl.b64 	%rd18, %rd17, 2;
	add.s64 	%rd19, %rd18, %rd1;
	add.s64 	%rd2, %rd19, 8;
	add.s64 	%rd21, %rd15, %rd20;
	shl.b64 	%rd22, %rd21, 2;
	add.s64 	%rd23, %rd22, %rd1;
	add.s64 	%rd3, %rd23, 4;
	sub.s32 	%r13, %r90, %r1;
	or.pred  	%p9, %p7, %p8;
	@%p9 bra 	$L__BB0_9;
	ld.global.u32 	%r34, [%rd2+-4];
	ld.global.u32 	%r35, [%rd3+-4];
	ld.global.u32 	%r36, [%rd2+-8];
	ld.shared.u8 	%rs3, [%r2];
	add.s32 	%r37, %r3, %r13;
	ld.shared.u8 	%rs4, [%r37];
	setp.eq.s16 	%p10, %rs3, %rs4;
	selp.b32 	%r38, 1, -1, %p10;
	add.s32 	%r39, %r38, %r36;
	add.s32 	%r40, %r34, -2;
	add.s32 	%r41, %r35, -2;
	max.s32 	%r42, %r40, %r39;
	max.s32 	%r43, %r41, %r42;
	st.global.u32 	[%rd3], %r43;
$L__BB0_9:
	bar.sync 	0;
	add.s32 	%r14, %r11, 3;
	setp.lt.s32 	%p12, %r13, -1;
	or.pred  	%p13, %p5, %p12;
	setp.gt.s32 	%p14, %r14, %r23;
	or.pred  	%p15, %p13, %p14;
	@%p15 bra 	$L__BB0_11;
	ld.global.u32 	%r44, [%rd2];
	ld.global.u32 	%r45, [%rd3];
	ld.global.u32 	%r46, [%rd2+-4];
	ld.shared.u8 	%rs5, [%r2];
	add.s32 	%r47, %r3, %r13;
	ld.shared.u8 	%rs6, [%r47+1];
	setp.eq.s16 	%p16, %rs5, %rs6;
	selp.b32 	%r48, 1, -1, %p16;
	add.s32 	%r49, %r48, %r46;
	add.s32 	%r50, %r44, -2;
	add.s32 	%r51, %r45, -2;
	max.s32 	%r52, %r50, %r49;
	max.s32 	%r53, %r51, %r52;
	st.global.u32 	[%rd3+4], %r53;
$L__BB0_11:
	bar.sync 	0;
	add.s32 	%r54, %r11, 4;
	setp.lt.s32 	%p18, %r12, -1;
	setp.gt.s32 	%p19, %r54, %r23;
	or.pred  	%p20, %p18, %p19;
	or.pred  	%p21, %p5, %p20;
	@%p21 bra 	$L__BB0_13;
	ld.global.u32 	%r55, [%rd2+4];
	ld.global.u32 	%r56, [%rd3+4];
	ld.global.u32 	%r57, [%rd2];
	ld.shared.u8 	%rs7, [%r2];
	add.s32 	%r58, %r3, %r13;
	ld.shared.u8 	%rs8, [%r58+2];
	setp.eq.s16 	%p22, %rs7, %rs8;
	selp.b32 	%r59, 1, -1, %p22;
	add.s32 	%r60, %r59, %r57;
	add.s32 	%r61, %r55, -2;
	add.s32 	%r62, %r56, -2;
	max.s32 	%r63, %r61, %r60;
	max.s32 	%r64, %r62, %r63;
	st.global.u32 	[%rd3+8], %r64;
$L__BB0_13:
	bar.sync 	0;
	add.s32 	%r15, %r11, 5;
	setp.lt.s32 	%p24, %r14, -1;
	setp.gt.s32 	%p25, %r15, %r23;
	or.pred  	%p26, %p24, %p25;
	or.pred  	%p27, %p5, %p26;
	@%p27 bra 	$L__BB0_15;
	ld.global.u32 	%r65, [%rd2+8];
	ld.global.u32 	%r66, [%rd3+8];
	ld.global.u32 	%r67, [%rd2+4];
	ld.shared.u8 	%rs9, [%r2];
	add.s32 	%r68, %r13, %r3;
	ld.shared.u8 	%rs10, [%r68+3];
	setp.eq.s16 	%p28, %rs9, %rs10;
	selp.b32 	%r69, 1, -1, %p28;
	add.s32 	%r70, %r69, %r67;
	add.s32 	%r71, %r65, -2;
	add.s32 	%r72, %r66, -2;
	max.s32 	%r73, %r71, %r70;
	max.s32 	%r74, %r72, %r73;
	st.global.u32 	[%rd3+12], %r74;
$L__BB0_15:
	bar.sync 	0;
	add.s32 	%r90, %r15, %r1;
	setp.ne.s32 	%p29, %r90, %r92;
	@%p29 bra 	$L__BB0_7;
$L__BB0_16:
	setp.eq.s32 	%p30, %r8, 0;
	@%p30 bra 	$L__BB0_21;
	mov.b32 	%r93, 0;
	cvt.s64.s32 	%rd24, %r7;
	cvt.u64.u32 	%rd26, %r1;
	cvt.s64.s32 	%rd31, %r6;
$L__BB0_18:
	.pragma "nounroll";
	setp.ge.s32 	%p31, %r1, %r22;
	sub.s32 	%r77, %r92, %r5;
	add.s32 	%r78, %r77, 2;
	setp.lt.s32 	%p32, %r77, -1;
	or.pred  	%p33, %p31, %p32;
	setp.gt.s32 	%p34, %r78, %r23;
	or.pred  	%p35, %p33, %p34;
	@%p35 bra 	$L__BB0_20;
	cvt.s64.s32 	%rd25, %r92;
	sub.s64 	%rd27, %rd25, %rd26;
	add.s64 	%rd28, %rd27, %rd24;
	shl.b64 	%rd29, %rd28, 2;
	add.s64 	%rd30, %rd29, %rd1;
	ld.global.u32 	%r79, [%rd30+4];
	sub.s32 	%r80, %r92, %r1;
	add.s32 	%r81, %r80, %r3;
	add.s64 	%rd32, %rd27, %rd31;
	shl.b64 	%rd33, %rd32, 2;
	add.s64 	%rd34, %rd33, %rd1;
	ld.global.u32 	%r82, [%rd34];
	ld.global.u32 	%r83, [%rd30];
	ld.shared.u8 	%rs11, [%r2];
	ld.shared.u8 	%rs12, [%r81];
	setp.eq.s16 	%p36, %rs11, %rs12;
	selp.b32 	%r84, 1, -1, %p36;
	add.s32 	%r85, %r84, %r83;
	add.s32 	%r86, %r79, -2;
	add.s32 	%r87, %r82, -2;
	max.s32 	%r88, %r86, %r85;
	max.s32 	%r89, %r87, %r88;
	st.global.u32 	[%rd34+4], %r89;
$L__BB0_20:
	bar.sync 	0;
	add.s32 	%r92, %r92, 1;
	add.s32 	%r93, %r93, 1;
	setp.ne.s32 	%p37, %r93, %r8;
	@%p37 bra 	$L__BB0_18;
$L__BB0_21:
	ret;

}


// ===== COMPILED SASS (sm_100) =====

	.target	sm_100

	.elftype	@"ET_EXEC"


//--------------------- .note.nv.tkinfo           --------------------------
	.section	.note.nv.tkinfo,"",@"SHT_NOTE"
	.sectionflags	@"SHF_NOTE_NV_TKINFO"
	.tkinfo
        /*0018*/ 	.word	0x00000002
        /*0030*/ 	.string	""
        /*0030*/ 	.string	"ptxas"
        /*0030*/ 	.string	"Cuda compilation tools, release 13.0, V13.0.88"
        /*0030*/ 	.string	"Build cuda_13.0.r13.0/compiler.36424714_0"
        /*0030*/ 	.string	"-arch sm_100 -m 64 "



//--------------------- .note.nv.cuinfo           --------------------------
	.section	.note.nv.cuinfo,"",@"SHT_NOTE"
	.sectionflags	@"SHF_NOTE_NV_CUINFO"
        /*0018*/ 	.short	0x0002
        /*001a*/ 	.short	0x0064
        /*001c*/ 	.short	0x0082
	.zero		2


//--------------------- .nv.info                  --------------------------
	.section	.nv.info,"",@"SHT_CUDA_INFO"
	.align	4


	//----- nvinfo : EIATTR_REGCOUNT
	.align		4
        /*0000*/ 	.byte	0x04, 0x2f
        /*0002*/ 	.short	(.L_1 - .L_0)
	.align		4
.L_0:
        /*0004*/ 	.word	index@(_Z22needleman_wunsch_blockPcS_iiPi)
        /*0008*/ 	.word	0x00000019


	//----- nvinfo : EIATTR_FRAME_SIZE
	.align		4
.L_1:
        /*000c*/ 	.byte	0x04, 0x11
        /*000e*/ 	.short	(.L_3 - .L_2)
	.align		4
.L_2:
        /*0010*/ 	.word	index@(_Z22needleman_wunsch_blockPcS_iiPi)
        /*0014*/ 	.word	0x00000000


	//----- nvinfo : EIATTR_MIN_STACK_SIZE
	.align		4
.L_3:
        /*0018*/ 	.byte	0x04, 0x12
        /*001a*/ 	.short	(.L_5 - .L_4)
	.align		4
.L_4:
        /*001c*/ 	.word	index@(_Z22needleman_wunsch_blockPcS_iiPi)
        /*0020*/ 	.word	0x00000000
.L_5:


//--------------------- .nv.compat                --------------------------
	.section	.nv.compat,"",@"SHT_CUDA_COMPAT_INFO"
	.align	4
        /*0000*/ 	.byte	0x02, 0x09, 0x00, 0x00, 0x02, 0x02, 0x01, 0x00, 0x02, 0x05, 0x05, 0x00, 0x03, 0x07, 0x01, 0x01
        /*0010*/ 	.byte	0x02, 0x03, 0x00, 0x00, 0x02, 0x06, 0x01, 0x00, 0x04, 0x0b, 0x08, 0x00, 0x09, 0x00, 0x00, 0x00
        /*0020*/ 	.byte	0x00, 0x00, 0x00, 0x00


//--------------------- .nv.info._Z22needleman_wunsch_blockPcS_iiPi --------------------------
	.section	.nv.info._Z22needleman_wunsch_blockPcS_iiPi,"",@"SHT_CUDA_INFO"
	.sectionflags	@""
	.align	4


	//----- nvinfo : EIATTR_CUDA_API_VERSION
	.align		4
        /*0000*/ 	.byte	0x04, 0x37
        /*0002*/ 	.short	(.L_7 - .L_6)
.L_6:
        /*0004*/ 	.word	0x00000082


	//----- nvinfo : EIATTR_KPARAM_INFO
	.align		4
.L_7:
        /*0008*/ 	.byte	0x04, 0x17
        /*000a*/ 	.short	(.L_9 - .L_8)
.L_8:
        /*000c*/ 	.word	0x00000000
        /*0010*/ 	.short	0x0004
        /*0012*/ 	.short	0x0018
        /*0014*/ 	.byte	0x00, 0xf5, 0x21, 0x00


	//----- nvinfo : EIATTR_KPARAM_INFO
	.align		4
.L_9:
        /*0018*/ 	.byte	0x04, 0x17
        /*001a*/ 	.short	(.L_11 - .L_10)
.L_10:
        /*001c*/ 	.word	0x00000000
        /*0020*/ 	.short	0x0003
        /*0022*/ 	.short	0x0014
        /*0024*/ 	.byte	0x00, 0xf0, 0x11, 0x00


	//----- nvinfo : EIATTR_KPARAM_INFO
	.align		4
.L_11:
        /*0028*/ 	.byte	0x04, 0x17
        /*002a*/ 	.short	(.L_13 - .L_12)
.L_12:
        /*002c*/ 	.word	0x00000000
        /*0030*/ 	.short	0x0002
        /*0032*/ 	.short	0x0010
        /*0034*/ 	.byte	0x00, 0xf0, 0x11, 0x00


	//----- nvinfo : EIATTR_KPARAM_INFO
	.align		4
.L_13:
        /*0038*/ 	.byte	0x04, 0x17
        /*003a*/ 	.short	(.L_15 - .L_14)
.L_14:
        /*003c*/ 	.word	0x00000000
        /*0040*/ 	.short	0x0001
        /*0042*/ 	.short	0x0008
        /*0044*/ 	.byte	0x00, 0xf5, 0x21, 0x00


	//----- nvinfo : EIATTR_KPARAM_INFO
	.align		4
.L_15:
        /*0048*/ 	.byte	0x04, 0x17
        /*004a*/ 	.short	(.L_17 - .L_16)
.L_16:
        /*004c*/ 	.word	0x00000000
        /*0050*/ 	.short	0x0000
        /*0052*/ 	.short	0x0000
        /*0054*/ 	.byte	0x00, 0xf5, 0x21, 0x00


	//----- nvinfo : EIATTR_SPARSE_MMA_MASK
	.align		4
.L_17:
        /*0058*/ 	.byte	0x03, 0x50
        /*005a*/ 	.short	0x0000


	//----- nvinfo : EIATTR_MAXREG_COUNT
	.align		4
        /*005c*/ 	.byte	0x03, 0x1b
        /*005e*/ 	.short	0x00ff


	//----- nvinfo : EIATTR_NUM_BARRIERS
	.align		4
        /*0060*/ 	.byte	0x02, 0x4c
        /*0062*/ 	.byte	0x01
	.zero		1


	//----- nvinfo : EIATTR_MERCURY_ISA_VERSION
	.align		4
        /*0064*/ 	.byte	0x03, 0x5f
        /*0066*/ 	.short	0x0101


	//----- nvinfo : EIATTR_VRC_CTA_INIT_COUNT
	.align		4
        /*0068*/ 	.byte	0x02, 0x4a
	.zero		1
	.zero		1


	//----- nvinfo : EIATTR_EXIT_INSTR_OFFSETS
	.align		4
        /*006c*/ 	.byte	0x04, 0x1c
        /*006e*/ 	.short	(.L_19 - .L_18)


	//   ....[0]....
.L_18:
        /*0070*/ 	.word	0x00000190


	//   ....[1]....
        /*0074*/ 	.word	0x000007b0


	//   ....[2]....
        /*0078*/ 	.word	0x000009f0


	//----- nvinfo : EIATTR_CRS_STACK_SIZE
	.align		4
.L_19:
        /*007c*/ 	.byte	0x04, 0x1e
        /*007e*/ 	.short	(.L_21 - .L_20)
.L_20:
        /*0080*/ 	.word	0x00000000


	//----- nvinfo : EIATTR_CBANK_PARAM_SIZE
	.align		4
.L_21:
        /*0084*/ 	.byte	0x03, 0x19
        /*0086*/ 	.short	0x0020


	//----- nvinfo : EIATTR_PARAM_CBANK
	.align		4
        /*0088*/ 	.byte	0x04, 0x0a
        /*008a*/ 	.short	(.L_23 - .L_22)
	.align		4
.L_22:
        /*008c*/ 	.word	index@(.nv.constant0._Z22needleman_wunsch_blockPcS_iiPi)
        /*0090*/ 	.short	0x0380
        /*0092*/ 	.short	0x0020


	//----- nvinfo : EIATTR_SW_WAR
	.align		4
.L_23:
        /*0094*/ 	.byte	0x04, 0x36
        /*0096*/ 	.short	(.L_25 - .L_24)
.L_24:
        /*0098*/ 	.word	0x00000008
.L_25:


//--------------------- .nv.callgraph             --------------------------
	.section	.nv.callgraph,"",@"SHT_CUDA_CALLGRAPH"
	.align	4
	.sectionentsize	8
	.align		4
        /*0000*/ 	.word	0x00000000
	.align		4
        /*0004*/ 	.word	0xffffffff
	.align		4
        /*0008*/ 	.word	0x00000000
	.align		4
        /*000c*/ 	.word	0xfffffffe
	.align		4
        /*0010*/ 	.word	0x00000000
	.align		4
        /*0014*/ 	.word	0xfffffffd
	.align		4
        /*0018*/ 	.word	0x00000000
	.align		4
        /*001c*/ 	.word	0xfffffffc


//--------------------- .text._Z22needleman_wunsch_blockPcS_iiPi --------------------------
	.section	.text._Z22needleman_wunsch_blockPcS_iiPi,"ax",@progbits
	.align	128
        .global         _Z22needleman_wunsch_blockPcS_iiPi
        .type           _Z22needleman_wunsch_blockPcS_iiPi,@function
        .size           _Z22needleman_wunsch_blockPcS_iiPi,(.L_x_7 - _Z22needleman_wunsch_blockPcS_iiPi)
        .other          _Z22needleman_wunsch_blockPcS_iiPi,@"STO_CUDA_ENTRY STV_DEFAULT"
_Z22needleman_wunsch_blockPcS_iiPi:
.text._Z22needleman_wunsch_blockPcS_iiPi:
[----:B------:R-:W-:Y:S01]  /*0000*/  LDC R1, c[0x0][0x37c] ;  /* 0x0000df00ff017b82 */ /* 0x000fe20000000800 */
[----:B------:R-:W0:Y:S07]  /*0010*/  S2R R3, SR_TID.X ;  /* 0x0000000000037919 */ /* 0x000e2e0000002100 */
[----:B------:R-:W1:Y:S01]  /*0020*/  LDC R14, c[0x0][0x394] ;  /* 0x0000e500ff0e7b82 */ /* 0x000e620000000800 */
[----:B------:R-:W0:Y:S01]  /*0030*/  LDCU UR6, c[0x0][0x390] ;  /* 0x00007200ff0677ac */ /* 0x000e220008000800 */
[----:B------:R-:W2:Y:S01]  /*0040*/  LDCU.64 UR8, c[0x0][0x358] ;  /* 0x00006b00ff0877ac */ /* 0x000ea20008000a00 */
[----:B0-----:R-:W-:-:S02]  /*0050*/  ISETP.GE.AND P2, PT, R3, UR6, PT ;  /* 0x0000000603007c0c */ /* 0x001fc4000bf46270 */
[----:B-1----:R-:W-:-:S11]  /*0060*/  ISETP.GE.AND P0, PT, R3, R14, PT ;  /* 0x0000000e0300720c */ /* 0x002fd60003f06270 */
[----:B------:R-:W0:Y:S08]  /*0070*/  @!P2 LDC.64 R4, c[0x0][0x380] ;  /* 0x0000e000ff04ab82 */ /* 0x000e300000000a00 */
[----:B------:R-:W1:Y:S01]  /*0080*/  @!P0 LDC.64 R6, c[0x0][0x388] ;  /* 0x0000e200ff068b82 */ /* 0x000e620000000a00 */
[----:B0-----:R-:W-:-:S05]  /*0090*/  @!P2 IADD3 R4, P1, PT, R3, R4, RZ ;  /* 0x000000040304a210 */ /* 0x001fca0007f3e0ff */
[----:B------:R-:W-:Y:S01]  /*00a0*/  @!P2 IMAD.X R5, RZ, RZ, R5, P1 ;  /* 0x000000ffff05a224 */ /* 0x000fe200008e0605 */
[----:B-1----:R-:W-:-:S04]  /*00b0*/  @!P0 IADD3 R6, P3, PT, R3, R6, RZ ;  /* 0x0000000603068210 */ /* 0x002fc80007f7e0ff */
[----:B--2---:R-:W2:Y:S01]  /*00c0*/  @!P2 LDG.E.U8 R4, desc[UR8][R4.64] ;  /* 0x000000080404a981 */ /* 0x004ea2000c1e1100 */
[----:B------:R-:W-:-:S05]  /*00d0*/  @!P0 IMAD.X R7, RZ, RZ, R7, P3 ;  /* 0x000000ffff078224 */ /* 0x000fca00018e0607 */
[----:B------:R-:W3:Y:S01]  /*00e0*/  @!P0 LDG.E.U8 R6, desc[UR8][R6.64] ;  /* 0x0000000806068981 */ /* 0x000ee2000c1e1100 */
[----:B------:R-:W0:Y:S01]  /*00f0*/  S2UR UR5, SR_CgaCtaId ;  /* 0x00000000000579c3 */ /* 0x000e220000008800 */
[----:B------:R-:W-:Y:S01]  /*0100*/  UMOV UR4, 0x400 ;  /* 0x0000040000047882 */ /* 0x000fe20000000000 */
[----:B------:R-:W-:Y:S01]  /*0110*/  VIADD R0, R14, UR6 ;  /* 0x000000060e007c36 */ /* 0x000fe20008000000 */
[----:B0-----:R-:W-:-:S04]  /*0120*/  ULEA UR4, UR5, UR4, 0x18 ;  /* 0x0000000405047291 */ /* 0x001fc8000f8ec0ff */
[----:B------:R-:W-:Y:S01]  /*0130*/  UIADD3 UR5, UPT, UPT, UR4, UR6, URZ ;  /* 0x0000000604057290 */ /* 0x000fe2000fffe0ff */
[----:B------:R-:W-:-:S05]  /*0140*/  VIADD R12, R0, 0xffffffff ;  /* 0xffffffff000c7836 */ /* 0x000fca0000000000 */
[----:B------:R-:W-:Y:S01]  /*0150*/  ISETP.GE.AND P1, PT, R12, 0x1, PT ;  /* 0x000000010c00780c */ /* 0x000fe20003f26270 */
[----:B--2---:R0:W-:Y:S04]  /*0160*/  @!P2 STS.U8 [R3+UR4], R4 ;  /* 0x000000040300a988 */ /* 0x0041e80008000004 */
[----:B---3--:R0:W-:Y:S01]  /*0170*/  @!P0 STS.U8 [R3+UR5], R6 ;  /* 0x0000000603008988 */ /* 0x0081e20008000005 */
[----:B------:R-:W-:Y:S07]  /*0180*/  BAR.SYNC.DEFER_BLOCKING 0x0 ;  /* 0x0000000000007b1d */ /* 0x000fee0000010000 */
[----:B------:R-:W-:Y:S05]  /*0190*/  @!P1 EXIT ;  /* 0x000000000000994d */ /* 0x000fea0003800000 */
[----:B------:R-:W-:Y:S01]  /*01a0*/  VIADD R0, R0, 0xfffffffe ;  /* 0xfffffffe00007836 */ /* 0x000fe20000000000 */
[----:B------:R-:W1:Y:S01]  /*01b0*/  LDCU.64 UR14, c[0x0][0x398] ;  /* 0x00007300ff0e77ac */ /* 0x000e620008000a00 */
[C---:B------:R-:W-:Y:S01]  /*01c0*/  VIADD R2, R3.reuse, 0x1 ;  /* 0x0000000103027836 */ /* 0x040fe20000000000 */
[----:B------:R-:W-:Y:S01]  /*01d0*/  LOP3.LUT R8, R12, 0x3, RZ, 0xc0, !PT ;  /* 0x000000030c087812 */ /* 0x000fe200078ec0ff */
[----:B------:R-:W-:Y:S01]  /*01e0*/  IMAD.MOV.U32 R10, RZ, RZ, RZ ;  /* 0x000000ffff0a7224 */ /* 0x000fe200078e00ff */
[----:B------:R-:W-:Y:S01]  /*01f0*/  ISETP.GE.U32.AND P0, PT, R0, 0x3, PT ;  /* 0x000000030000780c */ /* 0x000fe20003f06070 */
[----:B------:R-:W-:Y:S01]  /*0200*/  IMAD R0, R3, R14, R3 ;  /* 0x0000000e03007224 */ /* 0x000fe200078e0203 */
[----:B------:R-:W2:Y:S03]  /*0210*/  LDCU.64 UR12, c[0x0][0x390] ;  /* 0x00007200ff0c77ac */ /* 0x000ea60008000a00 */
[----:B------:R-:W-:-:S08]  /*0220*/  IMAD.X R9, R0, 0x1, R14, PT ;  /* 0x0000000100097824 */ /* 0x000fd000038e060e */
[----:B------:R-:W-:Y:S05]  /*0230*/  @!P0 BRA `(.L_x_0) ;  /* 0x0000000400588947 */ /* 0x000fea0003800000 */
[----:B------:R-:W3:Y:S01]  /*0240*/  LDC R11, c[0x0][0x394] ;  /* 0x0000e500ff0b7b82 */ /* 0x000ee20000000800 */
[----:B------:R-:W-:Y:S01]  /*0250*/  LOP3.LUT R10, R12, 0x7ffffffc, RZ, 0xc0, !PT ;  /* 0x7ffffffc0c0a7812 */ /* 0x000fe200078ec0ff */
[----:B------:R-:W-:Y:S01]  /*0260*/  IMAD.MOV.U32 R13, RZ, RZ, RZ ;  /* 0x000000ffff0d7224 */ /* 0x000fe200078e00ff */
[----:B------:R-:W4:Y:S01]  /*0270*/  LDCU UR10, c[0x0][0x390] ;  /* 0x00007200ff0a77ac */ /* 0x000f220008000800 */
[----:B------:R-:W0:Y:S05]  /*0280*/  LDCU.64 UR6, c[0x0][0x398] ;  /* 0x00007300ff0677ac */ /* 0x000e2a0008000a00 */
.L_x_3:
[----:B------:R-:W-:Y:S01]  /*0290*/  IMAD.IADD R12, R13, 0x1, -R2 ;  /* 0x000000010d0c7824 */ /* 0x000fe200078e0a02 */
[----:B0-2---:R-:W-:-:S03]  /*02a0*/  IADD3 R7, P0, PT, -R3, R13, RZ ;  /* 0x0000000d03077210 */ /* 0x005fc60007f1e1ff */
[C---:B------:R-:W-:Y:S01]  /*02b0*/  VIADD R14, R12.reuse, 0x2 ;  /* 0x000000020c0e7836 */ /* 0x040fe20000000000 */
[----:B------:R-:W-:Y:S02]  /*02c0*/  ISETP.LT.OR P1, PT, R12, -0x1, P2 ;  /* 0xffffffff0c00780c */ /* 0x000fe40001721670 */
[----:B------:R-:W-:Y:S02]  /*02d0*/  LEA.HI.X.SX32 R16, R13, 0xffffffff, 0x1, P0 ;  /* 0xffffffff0d107811 */ /* 0x000fe400000f0eff */
[----:B------:R-:W-:Y:S02]  /*02e0*/  IADD3 R5, P0, PT, R0, R7, RZ ;  /* 0x0000000700057210 */ /* 0x000fe40007f1e0ff */
[----:B---3--:R-:W-:Y:S02]  /*02f0*/  ISETP.GT.OR P1, PT, R14, R11, P1 ;  /* 0x0000000b0e00720c */ /* 0x008fe40000f24670 */
[----:B0-----:R-:W-:Y:S02]  /*0300*/  LEA.HI.X.SX32 R6, R0, R16, 0x1, P0 ;  /* 0x0000001000067211 */ /* 0x001fe400000f0eff */
[----:B------:R-:W-:-:S04]  /*0310*/  LEA R4, P0, R5, UR6, 0x2 ;  /* 0x0000000605047c11 */ /* 0x000fc8000f8010ff */
[----:B------:R-:W-:Y:S02]  /*0320*/  LEA.HI.X R5, R5, UR7, R6, 0x2, P0 ;  /* 0x0000000705057c11 */ /* 0x000fe400080f1406 */
[----:B------:R-:W-:-:S03]  /*0330*/  IADD3 R7, P0, PT, R9, R7, RZ ;  /* 0x0000000709077210 */ /* 0x000fc60007f1e0ff */
[----:B------:R-:W3:Y:S01]  /*0340*/  @!P1 LDG.E R20, desc[UR8][R4.64] ;  /* 0x0000000804149981 */ /* 0x000ee2000c1e1900 */
[----:B------:R-:W-:Y:S02]  /*0350*/  LEA.HI.X.SX32 R16, R9, R16, 0x1, P0 ;  /* 0x0000001009107211 */ /* 0x000fe400000f0eff */
[C---:B------:R-:W-:Y:S01]  /*0360*/  LEA R6, P0, R7.reuse, UR6, 0x2 ;  /* 0x0000000607067c11 */ /* 0x040fe2000f8010ff */
[----:B------:R-:W5:Y:S03]  /*0370*/  @!P1 LDG.E R15, desc[UR8][R4.64+0x4] ;  /* 0x00000408040f9981 */ /* 0x000f66000c1e1900 */
[----:B------:R-:W-:Y:S01]  /*0380*/  LEA.HI.X R7, R7, UR7, R16, 0x2, P0 ;  /* 0x0000000707077c11 */ /* 0x000fe200080f1410 */
[----:B------:R-:W-:Y:S01]  /*0390*/  IMAD.IADD R13, R13, 0x1, -R3 ;  /* 0x000000010d0d7824 */ /* 0x000fe200078e0a03 */
[----:B------:R-:W-:Y:S04]  /*03a0*/  @!P1 LDS.U8 R16, [R3+UR4] ;  /* 0x0000000403109984 */ /* 0x000fe80008000000 */
[----:B------:R-:W2:Y:S04]  /*03b0*/  @!P1 LDG.E R17, desc[UR8][R6.64] ;  /* 0x0000000806119981 */ /* 0x000ea8000c1e1900 */
[----:B------:R-:W0:Y:S01]  /*03c0*/  @!P1 LDS.U8 R19, [R13+UR5] ;  /* 0x000000050d139984 */ /* 0x000e220008000000 */
[----:B------:R-:W-:Y:S05]  /*03d0*/  WARPSYNC.ALL ;  /* 0x0000000000007948 */ /* 0x000fea0003800000 */
[----:B0-----:R-:W-:Y:S01]  /*03e0*/  ISETP.NE.AND P0, PT, R16, R19, !P1 ;  /* 0x000000131000720c */ /* 0x001fe20004f05270 */
[----:B------:R-:W-:-:S02]  /*03f0*/  VIADD R16, R12, 0x3 ;  /* 0x000000030c107836 */ /* 0x000fc40000000000 */
[----:B---3--:R-:W-:-:S10]  /*0400*/  @!P1 VIADD R18, R20, 0x1 ;  /* 0x0000000114129836 */ /* 0x008fd40000000000 */
[----:B------:R-:W-:-:S05]  /*0410*/  @P0 VIADD R18, R20, 0xffffffff ;  /* 0xffffffff14120836 */ /* 0x000fca0000000000 */
[----:B-----5:R-:W-:-:S04]  /*0420*/  @!P1 VIADDMNMX R18, R15, 0xfffffffe, R18, !PT ;  /* 0xfffffffe0f129846 */ /* 0x020fc80007800112 */
[----:B--2---:R-:W-:-:S05]  /*0430*/  @!P1 VIADDMNMX R17, R17, 0xfffffffe, R18, !PT ;  /* 0xfffffffe11119846 */ /* 0x004fca0007800112 */
[----:B------:R-:W-:Y:S01]  /*0440*/  @!P1 STG.E desc[UR8][R6.64+0x4], R17 ;  /* 0x0000041106009986 */ /* 0x000fe2000c101908 */
[----:B------:R-:W-:Y:S01]  /*0450*/  BAR.SYNC.DEFER_BLOCKING 0x0 ;  /* 0x0000000000007b1d */ /* 0x000fe20000010000 */
[----:B------:R-:W-:-:S04]  /*0460*/  ISETP.LT.OR P0, PT, R13, -0x1, P2 ;  /* 0xffffffff0d00780c */ /* 0x000fc80001701670 */
[----:B------:R-:W-:-:S13]  /*0470*/  ISETP.GT.OR P0, PT, R16, R11, P0 ;  /* 0x0000000b1000720c */ /* 0x000fda0000704670 */
[----:B------:R-:W2:Y:S04]  /*0480*/  @!P0 LDG.E R19, desc[UR8][R4.64+0x4] ;  /* 0x0000040804138981 */ /* 0x000ea8000c1e1900 */
[----:B------:R-:W3:Y:S04]  /*0490*/  @!P0 LDG.E R15, desc[UR8][R4.64+0x8] ;  /* 0x00000808040f8981 */ /* 0x000ee8000c1e1900 */
[----:B------:R-:W5:Y:S04]  /*04a0*/  @!P0 LDG.E R18, desc[UR8][R6.64+0x4] ;  /* 0x0000040806128981 */ /* 0x000f68000c1e1900 */
[----:B------:R-:W-:Y:S04]  /*04b0*/  @!P0 LDS.U8 R20, [R3+UR4] ;  /* 0x0000000403148984 */ /* 0x000fe80008000000 */
[----:B------:R-:W0:Y:S01]  /*04c0*/  @!P0 LDS.U8 R21, [R13+UR5+0x1] ;  /* 0x000001050d158984 */ /* 0x000e220008000000 */
[----:B------:R-:W-:-:S05]  /*04d0*/  VIADD R22, R12, 0x4 ;  /* 0x000000040c167836 */ /* 0x000fca0000000000 */
[----:B------:R-:W-:Y:S02]  /*04e0*/  ISETP.GT.AND P1, PT, R22, R11, PT ;  /* 0x0000000b1600720c */ /* 0x000fe40003f24270 */
[----:B0-----:R-:W-:Y:S02]  /*04f0*/  ISETP.NE.AND P3, PT, R20, R21, !P0 ;  /* 0x000000151400720c */ /* 0x001fe40004765270 */
[----:B------:R-:W-:-:S04]  /*0500*/  ISETP.LT.OR P1, PT, R14, -0x1, P1 ;  /* 0xffffffff0e00780c */ /* 0x000fc80000f21670 */
[----:B----4-:R-:W-:Y:S01]  /*0510*/  ISETP.GE.OR P1, PT, R3, UR10, P1 ;  /* 0x0000000a03007c0c */ /* 0x010fe20008f26670 */
[----:B--2---:R-:W-:-:S06]  /*0520*/  @!P0 VIADD R20, R19, 0x1 ;  /* 0x0000000113148836 */ /* 0x004fcc0000000000 */
[----:B------:R-:W-:-:S05]  /*0530*/  @P3 VIADD R20, R19, 0xffffffff ;  /* 0xffffffff13143836 */ /* 0x000fca0000000000 */
[----:B---3--:R-:W-:-:S04]  /*0540*/  @!P0 VIADDMNMX R15, R15, 0xfffffffe, R20, !PT ;  /* 0xfffffffe0f0f8846 */ /* 0x008fc80007800114 */
[----:B-----5:R-:W-:-:S05]  /*0550*/  @!P0 VIADDMNMX R15, R18, 0xfffffffe, R15, !PT ;  /* 0xfffffffe120f8846 */ /* 0x020fca000780010f */
[----:B------:R-:W-:Y:S01]  /*0560*/  @!P0 STG.E desc[UR8][R6.64+0x8], R15 ;  /* 0x0000080f06008986 */ /* 0x000fe2000c101908 */
[----:B------:R-:W-:Y:S06]  /*0570*/  BAR.SYNC.DEFER_BLOCKING 0x0 ;  /* 0x0000000000007b1d */ /* 0x000fec0000010000 */
[----:B------:R-:W2:Y:S04]  /*0580*/  @!P1 LDG.E R18, desc[UR8][R4.64+0x8] ;  /* 0x0000080804129981 */ /* 0x000ea8000c1e1900 */
[----:B------:R-:W3:Y:S04]  /*0590*/  @!P1 LDG.E R14, desc[UR8][R4.64+0xc] ;  /* 0x00000c08040e9981 */ /* 0x000ee8000c1e1900 */
[----:B------:R-:W4:Y:S04]  /*05a0*/  @!P1 LDG.E R17, desc[UR8][R6.64+0x8] ;  /* 0x0000080806119981 */ /* 0x000f28000c1e1900 */
[----:B------:R-:W-:Y:S04]  /*05b0*/  @!P1 LDS.U8 R19, [R3+UR4] ;  /* 0x0000000403139984 */ /* 0x000fe80008000000 */
[----:B------:R-:W0:Y:S01]  /*05c0*/  @!P1 LDS.U8 R20, [R13+UR5+0x2] ;  /* 0x000002050d149984 */ /* 0x000e220008000000 */
[----:B------:R-:W-:Y:S01]  /*05d0*/  BSSY.RECONVERGENT B0, `(.L_x_1) ;  /* 0x0000018000007945 */ /* 0x000fe20003800200 */
[----:B0-----:R-:W-:Y:S01]  /*05e0*/  ISETP.NE.AND P0, PT, R19, R20, !P1 ;  /* 0x000000141300720c */ /* 0x001fe20004f05270 */
[----:B------:R-:W-:-:S02]  /*05f0*/  VIADD R20, R12, 0x5 ;  /* 0x000000050c147836 */ /* 0x000fc40000000000 */
[----:B--2---:R-:W-:-:S10]  /*0600*/  @!P1 VIADD R19, R18, 0x1 ;  /* 0x0000000112139836 */ /* 0x004fd40000000000 */
[----:B------:R-:W-:Y:S01]  /*0610*/  @P0 VIADD R19, R18, 0xffffffff ;  /* 0xffffffff12130836 */ /* 0x000fe20000000000 */
[----:B------:R-:W-:-:S04]  /*0620*/  ISETP.GT.AND P0, PT, R20, R11, PT ;  /* 0x0000000b1400720c */ /* 0x000fc80003f04270 */
[----:B------:R-:W-:Y:S02]  /*0630*/  ISETP.LT.OR P0, PT, R16, -0x1, P0 ;  /* 0xffffffff1000780c */ /* 0x000fe40000701670 */
[----:B---3--:R-:W-:Y:S02]  /*0640*/  @!P1 VIADDMNMX R14, R14, 0xfffffffe, R19, !PT ;  /* 0xfffffffe0e0e9846 */ /* 0x008fe40007800113 */
[----:B------:R-:W-:Y:S02]  /*0650*/  ISETP.GE.OR P0, PT, R3, UR10, P0 ;  /* 0x0000000a03007c0c */ /* 0x000fe40008706670 */
[----:B----4-:R-:W-:-:S05]  /*0660*/  @!P1 VIADDMNMX R17, R17, 0xfffffffe, R14, !PT ;  /* 0xfffffffe11119846 */ /* 0x010fca000780010e */
[----:B------:R0:W-:Y:S01]  /*0670*/  @!P1 STG.E desc[UR8][R6.64+0xc], R17 ;  /* 0x00000c1106009986 */ /* 0x0001e2000c101908 */
[----:B------:R-:W-:Y:S06]  /*0680*/  BAR.SYNC.DEFER_BLOCKING 0x0 ;  /* 0x0000000000007b1d */ /* 0x000fec0000010000 */
[----:B------:R-:W-:Y:S05]  /*0690*/  @P0 BRA `(.L_x_2) ;  /* 0x00000000002c0947 */ /* 0x000fea0003800000 */
[----:B0-----:R-:W2:Y:S04]  /*06a0*/  LDG.E R17, desc[UR8][R4.64+0xc] ;  /* 0x00000c0804117981 */ /* 0x001ea8000c1e1900 */
[----:B------:R-:W3:Y:S04]  /*06b0*/  LDG.E R12, desc[UR8][R4.64+0x10] ;  /* 0x00001008040c7981 */ /* 0x000ee8000c1e1900 */
[----:B------:R-:W4:Y:S04]  /*06c0*/  LDG.E R14, desc[UR8][R6.64+0xc] ;  /* 0x00000c08060e7981 */ /* 0x000f28000c1e1900 */
[----:B------:R-:W-:Y:S04]  /*06d0*/  LDS.U8 R16, [R13+UR5+0x3] ;  /* 0x000003050d107984 */ /* 0x000fe80008000000 */
[----:B------:R-:W0:Y:S02]  /*06e0*/  LDS.U8 R15, [R3+UR4] ;  /* 0x00000004030f7984 */ /* 0x000e240008000000 */
[----:B0-----:R-:W-:Y:S01]  /*06f0*/  ISETP.NE.AND P0, PT, R15, R16, PT ;  /* 0x000000100f00720c */ /* 0x001fe20003f05270 */
[----:B--2---:R-:W-:-:S12]  /*0700*/  VIADD R15, R17, 0x1 ;  /* 0x00000001110f7836 */ /* 0x004fd80000000000 */
[----:B------:R-:W-:-:S05]  /*0710*/  @P0 VIADD R15, R17, 0xffffffff ;  /* 0xffffffff110f0836 */ /* 0x000fca0000000000 */
[----:B---3--:R-:W-:-:S04]  /*0720*/  VIADDMNMX R15, R12, 0xfffffffe, R15, !PT ;  /* 0xfffffffe0c0f7846 */ /* 0x008fc8000780010f */
[----:B----4-:R-:W-:-:S05]  /*0730*/  VIADDMNMX R15, R14, 0xfffffffe, R15, !PT ;  /* 0xfffffffe0e0f7846 */ /* 0x010fca000780010f */
[----:B------:R2:W-:Y:S02]  /*0740*/  STG.E desc[UR8][R6.64+0x10], R15 ;  /* 0x0000100f06007986 */ /* 0x0005e4000c101908 */
.L_x_2:
[----:B-1----:R-:W-:Y:S05]  /*0750*/  BSYNC.RECONVERGENT B0 ;  /* 0x0000000000007941 */ /* 0x002fea0003800200 */
.L_x_1:
[----:B------:R-:W-:Y:S01]  /*0760*/  IMAD.IADD R13, R20, 0x1, R3 ;  /* 0x00000001140d7824 */ /* 0x000fe200078e0203 */
[----:B------:R-:W-:Y:S04]  /*0770*/  BAR.SYNC.DEFER_BLOCKING 0x0 ;  /* 0x0000000000007b1d */ /* 0x000fe80000010000 */
[----:B------:R-:W-:-:S13]  /*0780*/  ISETP.NE.AND P0, PT, R13, R10, PT ;  /* 0x0000000a0d00720c */ /* 0x000fda0003f05270 */
[----:B------:R-:W-:Y:S05]  /*0790*/  @P0 BRA `(.L_x_3) ;  /* 0xfffffff800bc0947 */ /* 0x000fea000383ffff */
.L_x_0:
[----:B------:R-:W-:-:S13]  /*07a0*/  ISETP.NE.AND P0, PT, R8, RZ, PT ;  /* 0x000000ff0800720c */ /* 0x000fda0003f05270 */
[----:B-12---:R-:W-:Y:S05]  /*07b0*/  @!P0 EXIT ;  /* 0x000000000000894d */ /* 0x006fea0003800000 */
[----:B------:R-:W-:-:S07]  /*07c0*/  IMAD.MOV.U32 R11, RZ, RZ, RZ ;  /* 0x000000ffff0b7224 */ /* 0x000fce00078e00ff */
.L_x_5:
[----:B0-----:R-:W-:-:S05]  /*07d0*/  IMAD.IADD R4, R10, 0x1, -R2 ;  /* 0x000000010a047824 */ /* 0x001fca00078e0a02 */
[C---:B------:R-:W-:Y:S01]  /*07e0*/  ISETP.GE.AND P0, PT, R4.reuse, -0x1, PT ;  /* 0xffffffff0400780c */ /* 0x040fe20003f06270 */
[----:B------:R-:W-:-:S03]  /*07f0*/  VIADD R4, R4, 0x2 ;  /* 0x0000000204047836 */ /* 0x000fc60000000000 */
[----:B------:R-:W-:-:S04]  /*0800*/  ISETP.GE.OR P0, PT, R3, UR12, !P0 ;  /* 0x0000000c03007c0c */ /* 0x000fc8000c706670 */
[----:B------:R-:W-:-:S13]  /*0810*/  ISETP.GT.OR P0, PT, R4, UR13, P0 ;  /* 0x0000000d04007c0c */ /* 0x000fda0008704670 */
[----:B------:R-:W-:Y:S05]  /*0820*/  @P0 BRA `(.L_x_4) ;  /* 0x0000000000580947 */ /* 0x000fea0003800000 */
[----:B------:R-:W-:Y:S01]  /*0830*/  IADD3 R12, P0, PT, -R3, R10, RZ ;  /* 0x0000000a030c7210 */ /* 0x000fe20007f1e1ff */
[----:B------:R-:W-:Y:S03]  /*0840*/  LDS.U8 R15, [R3+UR4] ;  /* 0x00000004030f7984 */ /* 0x000fe60008000000 */
[----:B------:R-:W-:Y:S02]  /*0850*/  IADD3 R4, P1, PT, R0, R12, RZ ;  /* 0x0000000c00047210 */ /* 0x000fe40007f3e0ff */
[----:B------:R-:W-:Y:S02]  /*0860*/  LEA.HI.X.SX32 R13, R10, 0xffffffff, 0x1, P0 ;  /* 0xffffffff0a0d7811 */ /* 0x000fe400000f0eff */
[----:B------:R-:W-:Y:S02]  /*0870*/  LEA R6, P0, R4, UR14, 0x2 ;  /* 0x0000000e04067c11 */ /* 0x000fe4000f8010ff */
[----:B------:R-:W-:-:S04]  /*0880*/  LEA.HI.X.SX32 R5, R0, R13, 0x1, P1 ;  /* 0x0000000d00057211 */ /* 0x000fc800008f0eff */
[----:B------:R-:W-:Y:S02]  /*0890*/  LEA.HI.X R7, R4, UR15, R5, 0x2, P0 ;  /* 0x0000000f04077c11 */ /* 0x000fe400080f1405 */
[----:B------:R-:W-:-:S03]  /*08a0*/  IADD3 R5, P0, PT, R9, R12, RZ ;  /* 0x0000000c09057210 */ /* 0x000fc60007f1e0ff */
[----:B------:R-:W2:Y:S01]  /*08b0*/  LDG.E R17, desc[UR8][R6.64] ;  /* 0x0000000806117981 */ /* 0x000ea2000c1e1900 */
[----:B------:R-:W-:Y:S02]  /*08c0*/  LEA.HI.X.SX32 R12, R9, R13, 0x1, P0 ;  /* 0x0000000d090c7211 */ /* 0x000fe400000f0eff */
[----:B------:R-:W-:-:S04]  /*08d0*/  LEA R4, P0, R5, UR14, 0x2 ;  /* 0x0000000e05047c11 */ /* 0x000fc8000f8010ff */
[----:B------:R-:W-:Y:S02]  /*08e0*/  LEA.HI.X R5, R5, UR15, R12, 0x2, P0 ;  /* 0x0000000f05057c11 */ /* 0x000fe400080f140c */
[----:B------:R-:W3:Y:S04]  /*08f0*/  LDG.E R12, desc[UR8][R6.64+0x4] ;  /* 0x00000408060c7981 */ /* 0x000ee8000c1e1900 */
[----:B------:R-:W4:Y:S01]  /*0900*/  LDG.E R14, desc[UR8][R4.64] ;  /* 0x00000008040e7981 */ /* 0x000f22000c1e1900 */
[----:B------:R-:W-:-:S05]  /*0910*/  IADD3 R13, PT, PT, R10, UR5, -R3 ;  /* 0x000000050a0d7c10 */ /* 0x000fca000fffe803 */
[----:B------:R-:W0:Y:S02]  /*0920*/  LDS.U8 R16, [R13] ;  /* 0x000000000d107984 */ /* 0x000e240000000000 */
[----:B0-----:R-:W-:Y:S01]  /*0930*/  ISETP.NE.AND P0, PT, R15, R16, PT ;  /* 0x000000100f00720c */ /* 0x001fe20003f05270 */
[----:B--2---:R-:W-:-:S12]  /*0940*/  VIADD R15, R17, 0x1 ;  /* 0x00000001110f7836 */ /* 0x004fd80000000000 */
[----:B------:R-:W-:-:S05]  /*0950*/  @P0 VIADD R15, R17, 0xffffffff ;  /* 0xffffffff110f0836 */ /* 0x000fca0000000000 */
[----:B---3--:R-:W-:-:S04]  /*0960*/  VIADDMNMX R15, R12, 0xfffffffe, R15, !PT ;  /* 0xfffffffe0c0f7846 */ /* 0x008fc8000780010f */
[----:B----4-:R-:W-:-:S05]  /*0970*/  VIADDMNMX R15, R14, 0xfffffffe, R15, !PT ;  /* 0xfffffffe0e0f7846 */ /* 0x010fca000780010f */
[----:B------:R0:W-:Y:S02]  /*0980*/  STG.E desc[UR8][R4.64+0x4], R15 ;  /* 0x0000040f04007986 */ /* 0x0001e4000c101908 */
.L_x_4:
[----:B------:R-:W-:Y:S01]  /*0990*/  VIADD R11, R11, 0x1 ;  /* 0x000000010b0b7836 */ /* 0x000fe20000000000 */
[----:B------:R-:W-:Y:S05]  /*09a0*/  WARPSYNC.ALL ;  /* 0x0000000000007948 */ /* 0x000fea0003800000 */
[----:B------:R-:W-:Y:S01]  /*09b0*/  BAR.SYNC.DEFER_BLOCKING 0x0 ;  /* 0x0000000000007b1d */ /* 0x000fe20000010000 */
[----:B------:R-:W-:Y:S01]  /*09c0*/  ISETP.NE.AND P0, PT, R11, R8, PT ;  /* 0x000000080b00720c */ /* 0x000fe20003f05270 */
[----:B------:R-:W-:-:S12]  /*09d0*/  VIADD R10, R10, 0x1 ;  /* 0x000000010a0a7836 */ /* 0x000fd80000000000 */
[----:B------:R-:W-:Y:S05]  /*09e0*/  @P0 BRA `(.L_x_5) ;  /* 0xfffffffc00780947 */ /* 0x000fea000383ffff */
[----:B------:R-:W-:Y:S05]  /*09f0*/  EXIT ;  /* 0x000000000000794d */ /* 0x000fea0003800000 */
.L_x_6:
[----:B------:R-:W-:-:S00]  /*0a00*/  BRA `(.L_x_6) ;  /* 0xfffffffc00fc7947 */ /* 0x000fc0000383ffff */
[----:B------:R-:W-:-:S00]  /*0a10*/  NOP ;  /* 0x0000000000007918 */ /* 0x000fc00000000000 */
        /* <DEDUP_REMOVED lines=14> */
.L_x_7:


//--------------------- .nv.shared._Z22needleman_wunsch_blockPcS_iiPi --------------------------
	.section	.nv.shared._Z22needleman_wunsch_blockPcS_iiPi,"aw",@nobits
	.sectionflags	@""
	.align	16
	.zero		1024


//--------------------- .nv.shared.reserved.0     --------------------------
	.section	.nv.shared.reserved.0,"aw",@nobits
	.weak		__nv_reservedSMEM_offset_0_alias
	.size		__nv_reservedSMEM_offset_0_alias, 0, 64
	.other		__nv_reservedSMEM_offset_0_alias,@"STO_CUDA_RESERVED_SHARED STV_DEFAULT"
__nv_reservedSMEM_offset_0_alias:
	.zero		0
	.zero		64


//--------------------- .nv.constant0._Z22needleman_wunsch_blockPcS_iiPi --------------------------
	.section	.nv.constant0._Z22needleman_wunsch_blockPcS_iiPi,"a",@progbits
	.sectionflags	@""
	.align	4
.nv.constant0._Z22needleman_wunsch_blockPcS_iiPi:
	.zero		928


//--------------------- SYMBOLS --------------------------

	.type		.nv.reservedSmem.offset0,@object
	.size		.nv.reservedSmem.offset0,0x4
	.type		.nv.reservedSmem.cap,@object
	.size		.nv.reservedSmem.cap,0x4
